	.headerflags	@"EF_CUDA_TEXMODE_UNIFIED EF_CUDA_64BIT_ADDRESS EF_CUDA_ACCELERATORS EF_CUDA_SM90 EF_CUDA_VIRTUAL_SM(EF_CUDA_SM90)"
	.elftype	@"ET_EXEC"


//--------------------- .nv.info                  --------------------------
	.section	.nv.info,"",@"SHT_CUDA_INFO"
	.align	4


	//----- nvinfo : EIATTR_REGCOUNT
	.align		4
        /*0000*/ 	.byte	0x04, 0x2f
        /*0002*/ 	.short	(.L_3 - .L_2)
	.align		4
.L_2:
        /*0004*/ 	.word	index@(triton_poi_fused__native_batch_norm_legit_no_training_15)
        /*0008*/ 	.word	0x00000016


	//----- nvinfo : EIATTR_MIN_STACK_SIZE
	.align		4
.L_3:
        /*000c*/ 	.byte	0x04, 0x12
        /*000e*/ 	.short	(.L_5 - .L_4)
	.align		4
.L_4:
        /*0010*/ 	.word	index@(triton_poi_fused__native_batch_norm_legit_no_training_15)
        /*0014*/ 	.word	0x00000000


	//----- nvinfo : EIATTR_FRAME_SIZE
	.align		4
.L_5:
        /*0018*/ 	.byte	0x04, 0x11
        /*001a*/ 	.short	(.L_7 - .L_6)
	.align		4
.L_6:
        /*001c*/ 	.word	index@(triton_poi_fused__native_batch_norm_legit_no_training_15)
        /*0020*/ 	.word	0x00000000


	//----- nvinfo : EIATTR_MIN_STACK_SIZE
	.align		4
.L_7:
        /*0024*/ 	.byte	0x04, 0x12
        /*0026*/ 	.short	(.L_9 - .L_8)
	.align		4
.L_8:
        /*0028*/ 	.word	index@(triton_poi_fused__native_batch_norm_legit_no_training_15)
        /*002c*/ 	.word	0x00000000
.L_9:


//--------------------- .nv.info.triton_poi_fused__native_batch_norm_legit_no_training_15 --------------------------
	.section	.nv.info.triton_poi_fused__native_batch_norm_legit_no_training_15,"",@"SHT_CUDA_INFO"
	.sectionflags	@""
	.align	4


	//----- nvinfo : EIATTR_CUDA_API_VERSION
	.align		4
        /*0000*/ 	.byte	0x04, 0x37
        /*0002*/ 	.short	(.L_11 - .L_10)
.L_10:
        /*0004*/ 	.word	0x0000007c


	//----- nvinfo : EIATTR_KPARAM_INFO
	.align		4
.L_11:
        /*0008*/ 	.byte	0x04, 0x17
        /*000a*/ 	.short	(.L_13 - .L_12)
.L_12:
        /*000c*/ 	.word	0x00000000
        /*0010*/ 	.short	0x0006
        /*0012*/ 	.short	0x0030
        /*0014*/ 	.byte	0x00, 0xf0, 0x11, 0x00


	//----- nvinfo : EIATTR_KPARAM_INFO
	.align		4
.L_13:
        /*0018*/ 	.byte	0x04, 0x17
        /*001a*/ 	.short	(.L_15 - .L_14)
.L_14:
        /*001c*/ 	.word	0x00000000
        /*0020*/ 	.short	0x0005
        /*0022*/ 	.short	0x0028
        /*0024*/ 	.byte	0x00, 0xf4, 0x21, 0x00


	//----- nvinfo : EIATTR_KPARAM_INFO
	.align		4
.L_15:
        /*0028*/ 	.byte	0x04, 0x17
        /*002a*/ 	.short	(.L_17 - .L_16)
.L_16:
        /*002c*/ 	.word	0x00000000
        /*0030*/ 	.short	0x0004
        /*0032*/ 	.short	0x0020
        /*0034*/ 	.byte	0x00, 0xf4, 0x21, 0x00


	//----- nvinfo : EIATTR_KPARAM_INFO
	.align		4
.L_17:
        /*0038*/ 	.byte	0x04, 0x17
        /*003a*/ 	.short	(.L_19 - .L_18)
.L_18:
        /*003c*/ 	.word	0x00000000
        /*0040*/ 	.short	0x0003
        /*0042*/ 	.short	0x0018
        /*0044*/ 	.byte	0x00, 0xf4, 0x21, 0x00


	//----- nvinfo : EIATTR_KPARAM_INFO
	.align		4
.L_19:
        /*0048*/ 	.byte	0x04, 0x17
        /*004a*/ 	.short	(.L_21 - .L_20)
.L_20:
        /*004c*/ 	.word	0x00000000
        /*0050*/ 	.short	0x0002
        /*0052*/ 	.short	0x0010
        /*0054*/ 	.byte	0x00, 0xf4, 0x21, 0x00


	//----- nvinfo : EIATTR_KPARAM_INFO
	.align		4
.L_21:
        /*0058*/ 	.byte	0x04, 0x17
        /*005a*/ 	.short	(.L_23 - .L_22)
.L_22:
        /*005c*/ 	.word	0x00000000
        /*0060*/ 	.short	0x0001
        /*0062*/ 	.short	0x0008
        /*0064*/ 	.byte	0x00, 0xf4, 0x21, 0x00


	//----- nvinfo : EIATTR_KPARAM_INFO
	.align		4
.L_23:
        /*0068*/ 	.byte	0x04, 0x17
        /*006a*/ 	.short	(.L_25 - .L_24)
.L_24:
        /*006c*/ 	.word	0x00000000
        /*0070*/ 	.short	0x0000
        /*0072*/ 	.short	0x0000
        /*0074*/ 	.byte	0x00, 0xf4, 0x21, 0x00


	//----- nvinfo : EIATTR_SPARSE_MMA_MASK
	.align		4
.L_25:
        /*0078*/ 	.byte	0x03, 0x50
        /*007a*/ 	.short	0x0000


	//----- nvinfo : EIATTR_MAXREG_COUNT
	.align		4
        /*007c*/ 	.byte	0x03, 0x1b
        /*007e*/ 	.short	0x00ff


	//----- nvinfo : EIATTR_EXIT_INSTR_OFFSETS
	.align		4
        /*0080*/ 	.byte	0x04, 0x1c
        /*0082*/ 	.short	(.L_27 - .L_26)


	//   ....[0]....
.L_26:
        /*0084*/ 	.word	0x00000450


	//   ....[1]....
        /*0088*/ 	.word	0x00000470


	//----- nvinfo : EIATTR_REQNTID
	.align		4
.L_27:
        /*008c*/ 	.byte	0x04, 0x10
        /*008e*/ 	.short	(.L_29 - .L_28)
.L_28:
        /*0090*/ 	.word	0x00000080
        /*0094*/ 	.word	0x00000001
        /*0098*/ 	.word	0x00000001


	//----- nvinfo : EIATTR_CBANK_PARAM_SIZE
	.align		4
.L_29:
        /*009c*/ 	.byte	0x03, 0x19
        /*009e*/ 	.short	0x0034


	//----- nvinfo : EIATTR_PARAM_CBANK
	.align		4
        /*00a0*/ 	.byte	0x04, 0x0a
        /*00a2*/ 	.short	(.L_31 - .L_30)
	.align		4
.L_30:
        /*00a4*/ 	.word	index@(.nv.constant0.triton_poi_fused__native_batch_norm_legit_no_training_15)
        /*00a8*/ 	.short	0x0210
        /*00aa*/ 	.short	0x0034


	//----- nvinfo : EIATTR_SW_WAR
	.align		4
.L_31:
        /*00ac*/ 	.byte	0x04, 0x36
        /*00ae*/ 	.short	(.L_33 - .L_32)
.L_32:
        /*00b0*/ 	.word	0x00000008
.L_33:


//--------------------- .nv.callgraph             --------------------------
	.section	.nv.callgraph,"",@"SHT_CUDA_CALLGRAPH"
	.align	4
	.sectionentsize	8
	.align		4
        /*0000*/ 	.word	0x00000000
	.align		4
        /*0004*/ 	.word	0xffffffff
	.align		4
        /*0008*/ 	.word	0x00000000
	.align		4
        /*000c*/ 	.word	0xfffffffe
	.align		4
        /*0010*/ 	.word	0x00000000
	.align		4
        /*0014*/ 	.word	0xfffffffd
	.align		4
        /*0018*/ 	.word	0x00000000
	.align		4
        /*001c*/ 	.word	0xfffffffc


//--------------------- .nv.constant4             --------------------------
	.section	.nv.constant4,"a",@progbits
	.align	8
	.align		8
.nv.constant4:
        /*0000*/ 	.dword	_$_str
	.align		8
        /*0008*/ 	.dword	_$_str_$_2


//--------------------- .text.triton_poi_fused__native_batch_norm_legit_no_training_15 --------------------------
	.section	.text.triton_poi_fused__native_batch_norm_legit_no_training_15,"ax",@progbits
	.align	128
        .global         triton_poi_fused__native_batch_norm_legit_no_training_15
        .type           triton_poi_fused__native_batch_norm_legit_no_training_15,@function
        .size           triton_poi_fused__native_batch_norm_legit_no_training_15,(.L_x_1 - triton_poi_fused__native_batch_norm_legit_no_training_15)
        .other          triton_poi_fused__native_batch_norm_legit_no_training_15,@"STO_CUDA_ENTRY STV_DEFAULT"
triton_poi_fused__native_batch_norm_legit_no_training_15:
.text.triton_poi_fused__native_batch_norm_legit_no_training_15:
[----:B------:R-:W0:Y:S01]  /*0000*/  LDC R1, c[0x0][0x28] ;  /* 0x00000a00ff017b82 */ /* 0x000e220000000800 */
[----:B------:R-:W1:Y:S07]  /*0010*/  S2R R0, SR_TID.X ;  /* 0x0000000000007919 */ /* 0x000e6e0000002100 */
[----:B------:R-:W2:Y:S01]  /*0020*/  LDC.64 R8, c[0x0][0x220] ;  /* 0x00008800ff087b82 */ /* 0x000ea20000000a00 */
[----:B------:R-:W-:Y:S01]  /*0030*/  ULDC.64 UR4, c[0x0][0x208] ;  /* 0x0000820000047ab9 */ /* 0x000fe20000000a00 */
[----:B------:R-:W3:Y:S06]  /*0040*/  S2R R5, SR_CTAID.X ;  /* 0x0000000000057919 */ /* 0x000eec0000002500 */
[----:B------:R-:W4:Y:S08]  /*0050*/  LDC.64 R14, c[0x0][0x218] ;  /* 0x00008600ff0e7b82 */ /* 0x000f300000000a00 */
[----:B------:R-:W5:Y:S08]  /*0060*/  LDC.64 R12, c[0x0][0x210] ;  /* 0x00008400ff0c7b82 */ /* 0x000f700000000a00 */
[----:B------:R-:W4:Y:S01]  /*0070*/  LDC.64 R16, c[0x0][0x228] ;  /* 0x00008a00ff107b82 */ /* 0x000f220000000a00 */
[----:B-1----:R-:W-:-:S07]  /*0080*/  SHF.L.U32 R0, R0, 0x1, RZ ;  /* 0x0000000100007819 */ /* 0x002fce00000006ff */
[----:B------:R-:W1:Y:S01]  /*0090*/  LDC.64 R18, c[0x0][0x230] ;  /* 0x00008c00ff127b82 */ /* 0x000e620000000a00 */
[----:B---3--:R-:W-:Y:S02]  /*00a0*/  SHF.R.S32.HI R3, RZ, 0x17, R5 ;  /* 0x00000017ff037819 */ /* 0x008fe40000011405 */
[----:B------:R-:W-:Y:S02]  /*00b0*/  LOP3.LUT R0, R0, 0xfe, RZ, 0xc0, !PT ;  /* 0x000000fe00007812 */ /* 0x000fe400078ec0ff */
[----:B------:R-:W-:Y:S02]  /*00c0*/  SGXT R3, R3, 0x1 ;  /* 0x000000010303781a */ /* 0x000fe40000000200 */
[----:B------:R-:W-:-:S04]  /*00d0*/  LEA R0, R5, R0, 0x8 ;  /* 0x0000000005007211 */ /* 0x000fc800078e40ff */
[----:B------:R-:W-:Y:S02]  /*00e0*/  LEA.HI R3, R3, R0, RZ, 0x6 ;  /* 0x0000000003037211 */ /* 0x000fe400078f30ff */
[----:B------:R-:W-:Y:S02]  /*00f0*/  ISETP.GE.AND P4, PT, R0, 0x1400, PT ;  /* 0x000014000000780c */ /* 0x000fe40003f86270 */
[----:B------:R-:W-:-:S05]  /*0100*/  SHF.R.S32.HI R3, RZ, 0x6, R3 ;  /* 0x00000006ff037819 */ /* 0x000fca0000011403 */
[----:B------:R-:W-:-:S05]  /*0110*/  IMAD.HI R2, R3, 0x66666667, RZ ;  /* 0x6666666703027827 */ /* 0x000fca00078e02ff */
[----:B------:R-:W-:-:S04]  /*0120*/  SHF.R.U32.HI R5, RZ, 0x1f, R2 ;  /* 0x0000001fff057819 */ /* 0x000fc80000011602 */
[----:B------:R-:W-:Y:S02]  /*0130*/  LEA.HI.SX32 R2, R2, R5, 0x1d ;  /* 0x0000000502027211 */ /* 0x000fe400078feaff */
[----:B------:R-:W-:-:S03]  /*0140*/  CS2R R4, SRZ ;  /* 0x0000000000047805 */ /* 0x000fc6000001ff00 */
[----:B------:R-:W-:-:S04]  /*0150*/  IMAD R11, R2, -0x14, R3 ;  /* 0xffffffec020b7824 */ /* 0x000fc800078e0203 */
[----:B--2---:R-:W-:-:S05]  /*0160*/  IMAD.WIDE R8, R11, 0x4, R8 ;  /* 0x000000040b087825 */ /* 0x004fca00078e0208 */
[----:B------:R-:W2:Y:S04]  /*0170*/  @!P4 LDG.E.EL R4, desc[UR4][R8.64] ;  /* 0x000000040804c981 */ /* 0x000ea8000c2e1900 */
[----:B------:R3:W2:Y:S01]  /*0180*/  @!P4 LDG.E.EL R5, desc[UR4][R8.64] ;  /* 0x000000040805c981 */ /* 0x0006a2000c2e1900 */
[----:B------:R-:W-:Y:S02]  /*0190*/  CS2R R6, SRZ ;  /* 0x0000000000067805 */ /* 0x000fe4000001ff00 */
[----:B------:R-:W-:Y:S01]  /*01a0*/  CS2R R2, SRZ ;  /* 0x0000000000027805 */ /* 0x000fe2000001ff00 */
[----:B----4-:R-:W-:-:S04]  /*01b0*/  IMAD.WIDE R14, R11, 0x4, R14 ;  /* 0x000000040b0e7825 */ /* 0x010fc800078e020e */
[----:B-----5:R-:W-:Y:S01]  /*01c0*/  IMAD.WIDE R12, R0, 0x4, R12 ;  /* 0x00000004000c7825 */ /* 0x020fe200078e020c */
[----:B------:R-:W4:Y:S04]  /*01d0*/  @!P4 LDG.E.EL R6, desc[UR4][R14.64] ;  /* 0x000000040e06c981 */ /* 0x000f28000c2e1900 */
[----:B------:R-:W4:Y:S01]  /*01e0*/  @!P4 LDG.E.64 R2, desc[UR4][R12.64] ;  /* 0x000000040c02c981 */ /* 0x000f22000c1e1b00 */
[C---:B0-----:R-:W-:Y:S01]  /*01f0*/  IMAD.WIDE R16, R11.reuse, 0x4, R16 ;  /* 0x000000040b107825 */ /* 0x041fe200078e0210 */
[----:B---3--:R-:W-:Y:S02]  /*0200*/  CS2R R8, SRZ ;  /* 0x0000000000087805 */ /* 0x008fe4000001ff00 */
[----:B------:R0:W3:Y:S01]  /*0210*/  @!P4 LDG.E.EL R7, desc[UR4][R14.64] ;  /* 0x000000040e07c981 */ /* 0x0000e2000c2e1900 */
[----:B-1----:R-:W-:Y:S01]  /*0220*/  IMAD.WIDE R18, R11, 0x4, R18 ;  /* 0x000000040b127825 */ /* 0x002fe200078e0212 */
[----:B------:R-:W-:-:S04]  /*0230*/  CS2R R10, SRZ ;  /* 0x00000000000a7805 */ /* 0x000fc8000001ff00 */
[----:B------:R-:W5:Y:S04]  /*0240*/  @!P4 LDG.E.EL R8, desc[UR4][R18.64] ;  /* 0x000000041208c981 */ /* 0x000f68000c2e1900 */
[----:B------:R-:W5:Y:S04]  /*0250*/  @!P4 LDG.E.EL R11, desc[UR4][R16.64] ;  /* 0x00000004100bc981 */ /* 0x000f68000c2e1900 */
[----:B------:R-:W3:Y:S04]  /*0260*/  @!P4 LDG.E.EL R10, desc[UR4][R16.64] ;  /* 0x00000004100ac981 */ /* 0x000ee8000c2e1900 */
[----:B------:R-:W3:Y:S01]  /*0270*/  @!P4 LDG.E.EL R9, desc[UR4][R18.64] ;  /* 0x000000041209c981 */ /* 0x000ee2000c2e1900 */
[----:B0-----:R-:W-:Y:S01]  /*0280*/  HFMA2.MMA R15, -RZ, RZ, 1.625, 0 ;  /* 0x3e800000ff0f7435 */ /* 0x001fe200000001ff */
[----:B--2---:R-:W-:Y:S01]  /*0290*/  FADD R4, R4, 0.0010000000474974513054 ;  /* 0x3a83126f04047421 */ /* 0x004fe20000000000 */
[----:B------:R-:W-:-:S03]  /*02a0*/  FADD R12, R5, 0.0010000000474974513054 ;  /* 0x3a83126f050c7421 */ /* 0x000fc60000000000 */
[----:B------:R0:W1:Y:S08]  /*02b0*/  MUFU.SQRT R13, R4 ;  /* 0x00000004000d7308 */ /* 0x0000700000002000 */
[----:B------:R-:W2:Y:S01]  /*02c0*/  MUFU.SQRT R14, R12 ;  /* 0x0000000c000e7308 */ /* 0x000ea20000002000 */
[----:B0-----:R-:W0:Y:S01]  /*02d0*/  LDC.64 R4, c[0x0][0x238] ;  /* 0x00008e00ff047b82 */ /* 0x001e220000000a00 */
[----:B-1----:R-:W-:-:S02]  /*02e0*/  FSETP.GT.AND P0, PT, R13, 8.50705917302346158658e+37, PT ;  /* 0x7e8000000d00780b */ /* 0x002fc40003f04000 */
[----:B------:R-:W-:Y:S02]  /*02f0*/  FSETP.GEU.AND P2, PT, R13, 1.175494350822287508e-38, PT ;  /* 0x008000000d00780b */ /* 0x000fe40003f4e000 */
[C---:B--2---:R-:W-:Y:S02]  /*0300*/  FSETP.GT.AND P1, PT, R14.reuse, 8.50705917302346158658e+37, PT ;  /* 0x7e8000000e00780b */ /* 0x044fe40003f24000 */
[----:B------:R-:W-:-:S07]  /*0310*/  FSETP.GEU.AND P3, PT, R14, 1.175494350822287508e-38, PT ;  /* 0x008000000e00780b */ /* 0x000fce0003f6e000 */
[----:B------:R-:W-:-:S04]  /*0320*/  @P0 FMUL R13, R13, 0.25 ;  /* 0x3e8000000d0d0820 */ /* 0x000fc80000400000 */
[----:B------:R-:W-:Y:S01]  /*0330*/  @!P2 FMUL R13, R13, 16777216 ;  /* 0x4b8000000d0da820 */ /* 0x000fe20000400000 */
[----:B------:R-:W-:-:S04]  /*0340*/  @P1 FMUL R14, R14, 0.25 ;  /* 0x3e8000000e0e1820 */ /* 0x000fc80000400000 */
[----:B------:R-:W-:Y:S01]  /*0350*/  @!P3 FMUL R14, R14, 16777216 ;  /* 0x4b8000000e0eb820 */ /* 0x000fe20000400000 */
[----:B------:R-:W1:Y:S01]  /*0360*/  MUFU.RCP R13, R13 ;  /* 0x0000000d000d7308 */ /* 0x000e620000001000 */
[----:B------:R-:W-:-:S07]  /*0370*/  FSEL R12, R15, 1, P0 ;  /* 0x3f8000000f0c7808 */ /* 0x000fce0000000000 */
[----:B------:R-:W2:Y:S01]  /*0380*/  MUFU.RCP R14, R14 ;  /* 0x0000000e000e7308 */ /* 0x000ea20000001000 */
[----:B------:R-:W-:Y:S01]  /*0390*/  FSEL R15, R15, 1, P1 ;  /* 0x3f8000000f0f7808 */ /* 0x000fe20000800000 */
[----:B------:R-:W-:Y:S01]  /*03a0*/  @!P2 FMUL R12, R12, 16777216 ;  /* 0x4b8000000c0ca820 */ /* 0x000fe20000400000 */
[----:B----4-:R-:W-:-:S03]  /*03b0*/  FADD R3, -R6, R3 ;  /* 0x0000000306037221 */ /* 0x010fc60000000100 */
[----:B------:R-:W-:Y:S01]  /*03c0*/  @!P3 FMUL R15, R15, 16777216 ;  /* 0x4b8000000f0fb820 */ /* 0x000fe20000400000 */
[----:B---3--:R-:W-:Y:S01]  /*03d0*/  FADD R2, -R7, R2 ;  /* 0x0000000207027221 */ /* 0x008fe20000000100 */
[----:B-1----:R-:W-:Y:S02]  /*03e0*/  FMUL R13, R13, R12 ;  /* 0x0000000c0d0d7220 */ /* 0x002fe40000400000 */
[----:B--2---:R-:W-:Y:S02]  /*03f0*/  FMUL R6, R14, R15 ;  /* 0x0000000f0e067220 */ /* 0x004fe40000400000 */
[----:B------:R-:W-:Y:S02]  /*0400*/  FMUL R13, R2, R13 ;  /* 0x0000000d020d7220 */ /* 0x000fe40000400000 */
[----:B------:R-:W-:Y:S01]  /*0410*/  FMUL R6, R3, R6 ;  /* 0x0000000603067220 */ /* 0x000fe20000400000 */
[----:B0-----:R-:W-:-:S04]  /*0420*/  IMAD.WIDE R4, R0, 0x4, R4 ;  /* 0x0000000400047825 */ /* 0x001fc800078e0204 */
[----:B-----5:R-:W-:Y:S01]  /*0430*/  FFMA R8, R13, R11, R8 ;  /* 0x0000000b0d087223 */ /* 0x020fe20000000008 */
[----:B------:R-:W-:Y:S01]  /*0440*/  FFMA R9, R6, R10, R9 ;  /* 0x0000000a06097223 */ /* 0x000fe20000000009 */
[----:B------:R-:W-:Y:S06]  /*0450*/  @P4 EXIT ;  /* 0x000000000000494d */ /* 0x000fec0003800000 */
[----:B------:R-:W-:Y:S01]  /*0460*/  STG.E.64 desc[UR4][R4.64], R8 ;  /* 0x0000000804007986 */ /* 0x000fe2000c101b04 */
[----:B------:R-:W-:Y:S05]  /*0470*/  EXIT ;  /* 0x000000000000794d */ /* 0x000fea0003800000 */
.L_x_0:
[----:B------:R-:W-:-:S00]  /*0480*/  BRA `(.L_x_0) ;  /* 0xfffffffc00fc7947 */ /* 0x000fc0000383ffff */
[----:B------:R-:W-:-:S00]  /*0490*/  NOP ;  /* 0x0000000000007918 */ /* 0x000fc00000000000 */
        /* <DEDUP_REMOVED lines=14> */
.L_x_1:


//--------------------- .nv.global.init           --------------------------
	.section	.nv.global.init,"aw",@progbits
.nv.global.init:
	.type		_$_str,@object
	.size		_$_str,(_$_str_$_2 - _$_str)
_$_str:
        /*0000*/ 	.byte	0x5f, 0x5f, 0x43, 0x55, 0x44, 0x41, 0x5f, 0x46, 0x54, 0x5a, 0x00
	.type		_$_str_$_2,@object
	.size		_$_str_$_2,(.L_1 - _$_str_$_2)
_$_str_$_2:
        /*000b*/ 	.byte	0x5f, 0x5f, 0x43, 0x55, 0x44, 0x41, 0x5f, 0x50, 0x52, 0x45, 0x43, 0x5f, 0x53, 0x51, 0x52, 0x54
        /*001b*/ 	.byte	0x00
.L_1:


//--------------------- .nv.constant0.triton_poi_fused__native_batch_norm_legit_no_training_15 --------------------------
	.section	.nv.constant0.triton_poi_fused__native_batch_norm_legit_no_training_15,"a",@progbits
	.sectionflags	@""
	.align	4
.nv.constant0.triton_poi_fused__native_batch_norm_legit_no_training_15:
	.zero		580
